//
// Generated by NVIDIA NVVM Compiler
//
// Compiler Build ID: CL-36424714
// Cuda compilation tools, release 13.0, V13.0.88
// Based on NVVM 20.0.0
//

.version 9.0
.target sm_100
.address_size 64

	// .globl	_Z16reduce_block_sumPfS_i
// _ZZ16reduce_block_sumPfS_iE5sdata has been demoted
// _ZZ20reduce_optimized_sumPfS_iE5sdata has been demoted
// _ZZ10reduce_maxPfS_iE5sdata has been demoted
// _ZZ10reduce_minPfS_iE5sdata has been demoted
// _ZZ26reduce_with_bank_conflictsPfS_iE5sdata has been demoted

.visible .entry _Z16reduce_block_sumPfS_i(
	.param .u64 .ptr .align 1 _Z16reduce_block_sumPfS_i_param_0,
	.param .u64 .ptr .align 1 _Z16reduce_block_sumPfS_i_param_1,
	.param .u32 _Z16reduce_block_sumPfS_i_param_2
)
{
	.reg .pred 	%p<6>;
	.reg .b32 	%r<14>;
	.reg .b32 	%f<9>;
	.reg .b64 	%rd<9>;
	// demoted variable
	.shared .align 4 .b8 _ZZ16reduce_block_sumPfS_iE5sdata[1024];
	ld.param.u64 	%rd1, [_Z16reduce_block_sumPfS_i_param_0];
	ld.param.u64 	%rd2, [_Z16reduce_block_sumPfS_i_param_1];
	ld.param.u32 	%r8, [_Z16reduce_block_sumPfS_i_param_2];
	mov.u32 	%r1, %tid.x;
	mov.u32 	%r2, %ctaid.x;
	mov.u32 	%r13, %ntid.x;
	mad.lo.s32 	%r4, %r2, %r13, %r1;
	setp.ge.s32 	%p1, %r4, %r8;
	mov.f32 	%f8, 0f00000000;
	@%p1 bra 	$L__BB0_2;
	cvta.to.global.u64 	%rd3, %rd1;
	mul.wide.s32 	%rd4, %r4, 4;
	add.s64 	%rd5, %rd3, %rd4;
	ld.global.f32 	%f8, [%rd5];
$L__BB0_2:
	shl.b32 	%r9, %r1, 2;
	mov.u32 	%r10, _ZZ16reduce_block_sumPfS_iE5sdata;
	add.s32 	%r5, %r10, %r9;
	st.shared.f32 	[%r5], %f8;
	bar.sync 	0;
	setp.lt.u32 	%p2, %r13, 2;
	@%p2 bra 	$L__BB0_6;
$L__BB0_3:
	shr.u32 	%r7, %r13, 1;
	setp.ge.u32 	%p3, %r1, %r7;
	@%p3 bra 	$L__BB0_5;
	shl.b32 	%r11, %r7, 2;
	add.s32 	%r12, %r5, %r11;
	ld.shared.f32 	%f4, [%r12];
	ld.shared.f32 	%f5, [%r5];
	add.f32 	%f6, %f4, %f5;
	st.shared.f32 	[%r5], %f6;
$L__BB0_5:
	bar.sync 	0;
	setp.gt.u32 	%p4, %r13, 3;
	mov.u32 	%r13, %r7;
	@%p4 bra 	$L__BB0_3;
$L__BB0_6:
	setp.ne.s32 	%p5, %r1, 0;
	@%p5 bra 	$L__BB0_8;
	ld.shared.f32 	%f7, [_ZZ16reduce_block_sumPfS_iE5sdata];
	cvta.to.global.u64 	%rd6, %rd2;
	mul.wide.u32 	%rd7, %r2, 4;
	add.s64 	%rd8, %rd6, %rd7;
	st.global.f32 	[%rd8], %f7;
$L__BB0_8:
	ret;

}
	// .globl	_Z20reduce_optimized_sumPfS_i
.visible .entry _Z20reduce_optimized_sumPfS_i(
	.param .u64 .ptr .align 1 _Z20reduce_optimized_sumPfS_i_param_0,
	.param .u64 .ptr .align 1 _Z20reduce_optimized_sumPfS_i_param_1,
	.param .u32 _Z20reduce_optimized_sumPfS_i_param_2
)
{
	.reg .pred 	%p<10>;
	.reg .b32 	%r<9>;
	.reg .b32 	%f<28>;
	.reg .b64 	%rd<9>;
	// demoted variable
	.shared .align 4 .b8 _ZZ20reduce_optimized_sumPfS_iE5sdata[1024];
	ld.param.u64 	%rd1, [_Z20reduce_optimized_sumPfS_i_param_0];
	ld.param.u64 	%rd2, [_Z20reduce_optimized_sumPfS_i_param_1];
	ld.param.u32 	%r6, [_Z20reduce_optimized_sumPfS_i_param_2];
	mov.u32 	%r1, %tid.x;
	mov.u32 	%r2, %ctaid.x;
	mov.u32 	%r3, %ntid.x;
	mad.lo.s32 	%r4, %r2, %r3, %r1;
	setp.ge.s32 	%p1, %r4, %r6;
	mov.f32 	%f27, 0f00000000;
	@%p1 bra 	$L__BB1_2;
	cvta.to.global.u64 	%rd3, %rd1;
	mul.wide.s32 	%rd4, %r4, 4;
	add.s64 	%rd5, %rd3, %rd4;
	ld.global.f32 	%f27, [%rd5];
$L__BB1_2:
	shl.b32 	%r7, %r1, 2;
	mov.u32 	%r8, _ZZ20reduce_optimized_sumPfS_iE5sdata;
	add.s32 	%r5, %r8, %r7;
	st.shared.f32 	[%r5], %f27;
	bar.sync 	0;
	setp.lt.u32 	%p2, %r3, 512;
	@%p2 bra 	$L__BB1_6;
	setp.gt.u32 	%p5, %r1, 255;
	@%p5 bra 	$L__BB1_5;
	ld.shared.f32 	%f4, [%r5+1024];
	ld.shared.f32 	%f5, [%r5];
	add.f32 	%f6, %f4, %f5;
	st.shared.f32 	[%r5], %f6;
$L__BB1_5:
	bar.sync 	0;
	bra.uni 	$L__BB1_7;
$L__BB1_6:
	setp.lt.u32 	%p3, %r3, 256;
	@%p3 bra 	$L__BB1_10;
$L__BB1_7:
	setp.gt.u32 	%p6, %r1, 127;
	@%p6 bra 	$L__BB1_9;
	ld.shared.f32 	%f7, [%r5+512];
	ld.shared.f32 	%f8, [%r5];
	add.f32 	%f9, %f7, %f8;
	st.shared.f32 	[%r5], %f9;
$L__BB1_9:
	bar.sync 	0;
	bra.uni 	$L__BB1_11;
$L__BB1_10:
	setp.lt.u32 	%p4, %r3, 128;
	@%p4 bra 	$L__BB1_14;
$L__BB1_11:
	setp.gt.u32 	%p7, %r1, 63;
	@%p7 bra 	$L__BB1_13;
	ld.shared.f32 	%f10, [%r5+256];
	ld.shared.f32 	%f11, [%r5];
	add.f32 	%f12, %f10, %f11;
	st.shared.f32 	[%r5], %f12;
$L__BB1_13:
	bar.sync 	0;
$L__BB1_14:
	setp.gt.u32 	%p8, %r1, 31;
	@%p8 bra 	$L__BB1_17;
	ld.shared.f32 	%f13, [%r5+128];
	ld.shared.f32 	%f14, [%r5];
	add.f32 	%f15, %f13, %f14;
	ld.shared.f32 	%f16, [%r5+64];
	add.f32 	%f17, %f15, %f16;
	ld.shared.f32 	%f18, [%r5+32];
	add.f32 	%f19, %f17, %f18;
	ld.shared.f32 	%f20, [%r5+16];
	add.f32 	%f21, %f19, %f20;
	ld.shared.f32 	%f22, [%r5+8];
	add.f32 	%f23, %f21, %f22;
	ld.shared.f32 	%f24, [%r5+4];
	add.f32 	%f25, %f23, %f24;
	st.shared.f32 	[%r5], %f25;
	setp.ne.s32 	%p9, %r1, 0;
	@%p9 bra 	$L__BB1_17;
	ld.shared.f32 	%f26, [_ZZ20reduce_optimized_sumPfS_iE5sdata];
	cvta.to.global.u64 	%rd6, %rd2;
	mul.wide.u32 	%rd7, %r2, 4;
	add.s64 	%rd8, %rd6, %rd7;
	st.global.f32 	[%rd8], %f26;
$L__BB1_17:
	ret;

}
	// .globl	_Z10reduce_maxPfS_i
.visible .entry _Z10reduce_maxPfS_i(
	.param .u64 .ptr .align 1 _Z10reduce_maxPfS_i_param_0,
	.param .u64 .ptr .align 1 _Z10reduce_maxPfS_i_param_1,
	.param .u32 _Z10reduce_maxPfS_i_param_2
)
{
	.reg .pred 	%p<6>;
	.reg .b32 	%r<14>;
	.reg .b32 	%f<9>;
	.reg .b64 	%rd<9>;
	// demoted variable
	.shared .align 4 .b8 _ZZ10reduce_maxPfS_iE5sdata[1024];
	ld.param.u64 	%rd1, [_Z10reduce_maxPfS_i_param_0];
	ld.param.u64 	%rd2, [_Z10reduce_maxPfS_i_param_1];
	ld.param.u32 	%r8, [_Z10reduce_maxPfS_i_param_2];
	mov.u32 	%r1, %tid.x;
	mov.u32 	%r2, %ctaid.x;
	mov.u32 	%r13, %ntid.x;
	mad.lo.s32 	%r4, %r2, %r13, %r1;
	setp.ge.s32 	%p1, %r4, %r8;
	mov.f32 	%f8, 0fF149F2CA;
	@%p1 bra 	$L__BB2_2;
	cvta.to.global.u64 	%rd3, %rd1;
	mul.wide.s32 	%rd4, %r4, 4;
	add.s64 	%rd5, %rd3, %rd4;
	ld.global.f32 	%f8, [%rd5];
$L__BB2_2:
	shl.b32 	%r9, %r1, 2;
	mov.u32 	%r10, _ZZ10reduce_maxPfS_iE5sdata;
	add.s32 	%r5, %r10, %r9;
	st.shared.f32 	[%r5], %f8;
	bar.sync 	0;
	setp.lt.u32 	%p2, %r13, 2;
	@%p2 bra 	$L__BB2_6;
$L__BB2_3:
	shr.u32 	%r7, %r13, 1;
	setp.ge.u32 	%p3, %r1, %r7;
	@%p3 bra 	$L__BB2_5;
	ld.shared.f32 	%f4, [%r5];
	shl.b32 	%r11, %r7, 2;
	add.s32 	%r12, %r5, %r11;
	ld.shared.f32 	%f5, [%r12];
	max.f32 	%f6, %f4, %f5;
	st.shared.f32 	[%r5], %f6;
$L__BB2_5:
	bar.sync 	0;
	setp.gt.u32 	%p4, %r13, 3;
	mov.u32 	%r13, %r7;
	@%p4 bra 	$L__BB2_3;
$L__BB2_6:
	setp.ne.s32 	%p5, %r1, 0;
	@%p5 bra 	$L__BB2_8;
	ld.shared.f32 	%f7, [_ZZ10reduce_maxPfS_iE5sdata];
	cvta.to.global.u64 	%rd6, %rd2;
	mul.wide.u32 	%rd7, %r2, 4;
	add.s64 	%rd8, %rd6, %rd7;
	st.global.f32 	[%rd8], %f7;
$L__BB2_8:
	ret;

}
	// .globl	_Z10reduce_minPfS_i
.visible .entry _Z10reduce_minPfS_i(
	.param .u64 .ptr .align 1 _Z10reduce_minPfS_i_param_0,
	.param .u64 .ptr .align 1 _Z10reduce_minPfS_i_param_1,
	.param .u32 _Z10reduce_minPfS_i_param_2
)
{
	.reg .pred 	%p<6>;
	.reg .b32 	%r<14>;
	.reg .b32 	%f<9>;
	.reg .b64 	%rd<9>;
	// demoted variable
	.shared .align 4 .b8 _ZZ10reduce_minPfS_iE5sdata[1024];
	ld.param.u64 	%rd1, [_Z10reduce_minPfS_i_param_0];
	ld.param.u64 	%rd2, [_Z10reduce_minPfS_i_param_1];
	ld.param.u32 	%r8, [_Z10reduce_minPfS_i_param_2];
	mov.u32 	%r1, %tid.x;
	mov.u32 	%r2, %ctaid.x;
	mov.u32 	%r13, %ntid.x;
	mad.lo.s32 	%r4, %r2, %r13, %r1;
	setp.ge.s32 	%p1, %r4, %r8;
	mov.f32 	%f8, 0f7149F2CA;
	@%p1 bra 	$L__BB3_2;
	cvta.to.global.u64 	%rd3, %rd1;
	mul.wide.s32 	%rd4, %r4, 4;
	add.s64 	%rd5, %rd3, %rd4;
	ld.global.f32 	%f8, [%rd5];
$L__BB3_2:
	shl.b32 	%r9, %r1, 2;
	mov.u32 	%r10, _ZZ10reduce_minPfS_iE5sdata;
	add.s32 	%r5, %r10, %r9;
	st.shared.f32 	[%r5], %f8;
	bar.sync 	0;
	setp.lt.u32 	%p2, %r13, 2;
	@%p2 bra 	$L__BB3_6;
$L__BB3_3:
	shr.u32 	%r7, %r13, 1;
	setp.ge.u32 	%p3, %r1, %r7;
	@%p3 bra 	$L__BB3_5;
	ld.shared.f32 	%f4, [%r5];
	shl.b32 	%r11, %r7, 2;
	add.s32 	%r12, %r5, %r11;
	ld.shared.f32 	%f5, [%r12];
	min.f32 	%f6, %f4, %f5;
	st.shared.f32 	[%r5], %f6;
$L__BB3_5:
	bar.sync 	0;
	setp.gt.u32 	%p4, %r13, 3;
	mov.u32 	%r13, %r7;
	@%p4 bra 	$L__BB3_3;
$L__BB3_6:
	setp.ne.s32 	%p5, %r1, 0;
	@%p5 bra 	$L__BB3_8;
	ld.shared.f32 	%f7, [_ZZ10reduce_minPfS_iE5sdata];
	cvta.to.global.u64 	%rd6, %rd2;
	mul.wide.u32 	%rd7, %r2, 4;
	add.s64 	%rd8, %rd6, %rd7;
	st.global.f32 	[%rd8], %f7;
$L__BB3_8:
	ret;

}
	// .globl	_Z26reduce_with_bank_conflictsPfS_i
.visible .entry _Z26reduce_with_bank_conflictsPfS_i(
	.param .u64 .ptr .align 1 _Z26reduce_with_bank_conflictsPfS_i_param_0,
	.param .u64 .ptr .align 1 _Z26reduce_with_bank_conflictsPfS_i_param_1,
	.param .u32 _Z26reduce_with_bank_conflictsPfS_i_param_2
)
{
	.reg .pred 	%p<6>;
	.reg .b32 	%r<20>;
	.reg .b32 	%f<9>;
	.reg .b64 	%rd<9>;
	// demoted variable
	.shared .align 4 .b8 _ZZ26reduce_with_bank_conflictsPfS_iE5sdata[1024];
	ld.param.u64 	%rd1, [_Z26reduce_with_bank_conflictsPfS_i_param_0];
	ld.param.u64 	%rd2, [_Z26reduce_with_bank_conflictsPfS_i_param_1];
	ld.param.u32 	%r8, [_Z26reduce_with_bank_conflictsPfS_i_param_2];
	mov.u32 	%r1, %tid.x;
	mov.u32 	%r2, %ctaid.x;
	mov.u32 	%r3, %ntid.x;
	mad.lo.s32 	%r4, %r2, %r3, %r1;
	setp.ge.s32 	%p1, %r4, %r8;
	mov.f32 	%f8, 0f00000000;
	@%p1 bra 	$L__BB4_2;
	cvta.to.global.u64 	%rd3, %rd1;
	mul.wide.s32 	%rd4, %r4, 4;
	add.s64 	%rd5, %rd3, %rd4;
	ld.global.f32 	%f8, [%rd5];
$L__BB4_2:
	shl.b32 	%r9, %r1, 2;
	mov.u32 	%r10, _ZZ26reduce_with_bank_conflictsPfS_iE5sdata;
	add.s32 	%r11, %r10, %r9;
	st.shared.f32 	[%r11], %f8;
	bar.sync 	0;
	setp.lt.u32 	%p2, %r3, 2;
	@%p2 bra 	$L__BB4_7;
	mov.b32 	%r19, 1;
$L__BB4_4:
	shl.b32 	%r6, %r19, 1;
	mul.lo.s32 	%r7, %r6, %r1;
	setp.ge.u32 	%p3, %r7, %r3;
	@%p3 bra 	$L__BB4_6;
	add.s32 	%r13, %r7, %r19;
	shl.b32 	%r14, %r13, 2;
	add.s32 	%r16, %r10, %r14;
	ld.shared.f32 	%f4, [%r16];
	shl.b32 	%r17, %r7, 2;
	add.s32 	%r18, %r10, %r17;
	ld.shared.f32 	%f5, [%r18];
	add.f32 	%f6, %f4, %f5;
	st.shared.f32 	[%r18], %f6;
$L__BB4_6:
	bar.sync 	0;
	setp.lt.u32 	%p4, %r6, %r3;
	mov.u32 	%r19, %r6;
	@%p4 bra 	$L__BB4_4;
$L__BB4_7:
	setp.ne.s32 	%p5, %r1, 0;
	@%p5 bra 	$L__BB4_9;
	ld.shared.f32 	%f7, [_ZZ26reduce_with_bank_conflictsPfS_iE5sdata];
	cvta.to.global.u64 	%rd6, %rd2;
	mul.wide.u32 	%rd7, %r2, 4;
	add.s64 	%rd8, %rd6, %rd7;
	st.global.f32 	[%rd8], %f7;
$L__BB4_9:
	ret;

}


// ===== COMPILED SASS (sm_100) =====

	.target	sm_100

	.elftype	@"ET_EXEC"


//--------------------- .note.nv.tkinfo           --------------------------
	.section	.note.nv.tkinfo,"",@"SHT_NOTE"
	.sectionflags	@"SHF_NOTE_NV_TKINFO"
	.tkinfo
        /*0018*/ 	.word	0x00000002
        /*0030*/ 	.string	""
        /*0030*/ 	.string	"ptxas"
        /*0030*/ 	.string	"Cuda compilation tools, release 13.0, V13.0.88"
        /*0030*/ 	.string	"Build cuda_13.0.r13.0/compiler.36424714_0"
        /*0030*/ 	.string	"-arch sm_100 -m 64 "



//--------------------- .note.nv.cuinfo           --------------------------
	.section	.note.nv.cuinfo,"",@"SHT_NOTE"
	.sectionflags	@"SHF_NOTE_NV_CUINFO"
        /*0018*/ 	.short	0x0002
        /*001a*/ 	.short	0x0064
        /*001c*/ 	.short	0x0082
	.zero		2


//--------------------- .nv.info                  --------------------------
	.section	.nv.info,"",@"SHT_CUDA_INFO"
	.align	4


	//----- nvinfo : EIATTR_REGCOUNT
	.align		4
        /*0000*/ 	.byte	0x04, 0x2f
        /*0002*/ 	.short	(.L_1 - .L_0)
	.align		4
.L_0:
        /*0004*/ 	.word	index@(_Z16reduce_block_sumPfS_i)
        /*0008*/ 	.word	0x0000000b


	//----- nvinfo : EIATTR_FRAME_SIZE
	.align		4
.L_1:
        /*000c*/ 	.byte	0x04, 0x11
        /*000e*/ 	.short	(.L_3 - .L_2)
	.align		4
.L_2:
        /*0010*/ 	.word	index@(_Z16reduce_block_sumPfS_i)
        /*0014*/ 	.word	0x00000000


	//----- nvinfo : EIATTR_REGCOUNT
	.align		4
.L_3:
        /*0018*/ 	.byte	0x04, 0x2f
        /*001a*/ 	.short	(.L_5 - .L_4)
	.align		4
.L_4:
        /*001c*/ 	.word	index@(_Z20reduce_optimized_sumPfS_i)
        /*0020*/ 	.word	0x00000014


	//----- nvinfo : EIATTR_FRAME_SIZE
	.align		4
.L_5:
        /*0024*/ 	.byte	0x04, 0x11
        /*0026*/ 	.short	(.L_7 - .L_6)
	.align		4
.L_6:
        /*0028*/ 	.word	index@(_Z20reduce_optimized_sumPfS_i)
        /*002c*/ 	.word	0x00000000


	//----- nvinfo : EIATTR_REGCOUNT
	.align		4
.L_7:
        /*0030*/ 	.byte	0x04, 0x2f
        /*0032*/ 	.short	(.L_9 - .L_8)
	.align		4
.L_8:
        /*0034*/ 	.word	index@(_Z10reduce_maxPfS_i)
        /*0038*/ 	.word	0x0000000a


	//----- nvinfo : EIATTR_FRAME_SIZE
	.align		4
.L_9:
        /*003c*/ 	.byte	0x04, 0x11
        /*003e*/ 	.short	(.L_11 - .L_10)
	.align		4
.L_10:
        /*0040*/ 	.word	index@(_Z10reduce_maxPfS_i)
        /*0044*/ 	.word	0x00000000


	//----- nvinfo : EIATTR_REGCOUNT
	.align		4
.L_11:
        /*0048*/ 	.byte	0x04, 0x2f
        /*004a*/ 	.short	(.L_13 - .L_12)
	.align		4
.L_12:
        /*004c*/ 	.word	index@(_Z10reduce_minPfS_i)
        /*0050*/ 	.word	0x0000000a


	//----- nvinfo : EIATTR_FRAME_SIZE
	.align		4
.L_13:
        /*0054*/ 	.byte	0x04, 0x11
        /*0056*/ 	.short	(.L_15 - .L_14)
	.align		4
.L_14:
        /*0058*/ 	.word	index@(_Z10reduce_minPfS_i)
        /*005c*/ 	.word	0x00000000


	//----- nvinfo : EIATTR_REGCOUNT
	.align		4
.L_15:
        /*0060*/ 	.byte	0x04, 0x2f
        /*0062*/ 	.short	(.L_17 - .L_16)
	.align		4
.L_16:
        /*0064*/ 	.word	index@(_Z26reduce_with_bank_conflictsPfS_i)
        /*0068*/ 	.word	0x0000000a


	//----- nvinfo : EIATTR_FRAME_SIZE
	.align		4
.L_17:
        /*006c*/ 	.byte	0x04, 0x11
        /*006e*/ 	.short	(.L_19 - .L_18)
	.align		4
.L_18:
        /*0070*/ 	.word	index@(_Z26reduce_with_bank_conflictsPfS_i)
        /*0074*/ 	.word	0x00000000


	//----- nvinfo : EIATTR_MIN_STACK_SIZE
	.align		4
.L_19:
        /*0078*/ 	.byte	0x04, 0x12
        /*007a*/ 	.short	(.L_21 - .L_20)
	.align		4
.L_20:
        /*007c*/ 	.word	index@(_Z26reduce_with_bank_conflictsPfS_i)
        /*0080*/ 	.word	0x00000000


	//----- nvinfo : EIATTR_MIN_STACK_SIZE
	.align		4
.L_21:
        /*0084*/ 	.byte	0x04, 0x12
        /*0086*/ 	.short	(.L_23 - .L_22)
	.align		4
.L_22:
        /*0088*/ 	.word	index@(_Z10reduce_minPfS_i)
        /*008c*/ 	.word	0x00000000


	//----- nvinfo : EIATTR_MIN_STACK_SIZE
	.align		4
.L_23:
        /*0090*/ 	.byte	0x04, 0x12
        /*0092*/ 	.short	(.L_25 - .L_24)
	.align		4
.L_24:
        /*0094*/ 	.word	index@(_Z10reduce_maxPfS_i)
        /*0098*/ 	.word	0x00000000


	//----- nvinfo : EIATTR_MIN_STACK_SIZE
	.align		4
.L_25:
        /*009c*/ 	.byte	0x04, 0x12
        /*009e*/ 	.short	(.L_27 - .L_26)
	.align		4
.L_26:
        /*00a0*/ 	.word	index@(_Z20reduce_optimized_sumPfS_i)
        /*00a4*/ 	.word	0x00000000


	//----- nvinfo : EIATTR_MIN_STACK_SIZE
	.align		4
.L_27:
        /*00a8*/ 	.byte	0x04, 0x12
        /*00aa*/ 	.short	(.L_29 - .L_28)
	.align		4
.L_28:
        /*00ac*/ 	.word	index@(_Z16reduce_block_sumPfS_i)
        /*00b0*/ 	.word	0x00000000
.L_29:


//--------------------- .nv.compat                --------------------------
	.section	.nv.compat,"",@"SHT_CUDA_COMPAT_INFO"
	.align	4
        /*0000*/ 	.byte	0x02, 0x09, 0x00, 0x00, 0x02, 0x02, 0x01, 0x00, 0x02, 0x05, 0x05, 0x00, 0x03, 0x07, 0x01, 0x01
        /*0010*/ 	.byte	0x02, 0x03, 0x00, 0x00, 0x02, 0x06, 0x01, 0x00, 0x04, 0x0b, 0x08, 0x00, 0x09, 0x00, 0x00, 0x00
        /*0020*/ 	.byte	0x00, 0x00, 0x00, 0x00


//--------------------- .nv.info._Z26reduce_with_bank_conflictsPfS_i --------------------------
	.section	.nv.info._Z26reduce_with_bank_conflictsPfS_i,"",@"SHT_CUDA_INFO"
	.sectionflags	@""
	.align	4


	//----- nvinfo : EIATTR_CUDA_API_VERSION
	.align		4
        /*0000*/ 	.byte	0x04, 0x37
        /*0002*/ 	.short	(.L_31 - .L_30)
.L_30:
        /*0004*/ 	.word	0x00000082


	//----- nvinfo : EIATTR_KPARAM_INFO
	.align		4
.L_31:
        /*0008*/ 	.byte	0x04, 0x17
        /*000a*/ 	.short	(.L_33 - .L_32)
.L_32:
        /*000c*/ 	.word	0x00000000
        /*0010*/ 	.short	0x0002
        /*0012*/ 	.short	0x0010
        /*0014*/ 	.byte	0x00, 0xf0, 0x11, 0x00


	//----- nvinfo : EIATTR_KPARAM_INFO
	.align		4
.L_33:
        /*0018*/ 	.byte	0x04, 0x17
        /*001a*/ 	.short	(.L_35 - .L_34)
.L_34:
        /*001c*/ 	.word	0x00000000
        /*0020*/ 	.short	0x0001
        /*0022*/ 	.short	0x0008
        /*0024*/ 	.byte	0x00, 0xf5, 0x21, 0x00


	//----- nvinfo : EIATTR_KPARAM_INFO
	.align		4
.L_35:
        /*0028*/ 	.byte	0x04, 0x17
        /*002a*/ 	.short	(.L_37 - .L_36)
.L_36:
        /*002c*/ 	.word	0x00000000
        /*0030*/ 	.short	0x0000
        /*0032*/ 	.short	0x0000
        /*0034*/ 	.byte	0x00, 0xf5, 0x21, 0x00


	//----- nvinfo : EIATTR_SPARSE_MMA_MASK
	.align		4
.L_37:
        /*0038*/ 	.byte	0x03, 0x50
        /*003a*/ 	.short	0x0000


	//----- nvinfo : EIATTR_MAXREG_COUNT
	.align		4
        /*003c*/ 	.byte	0x03, 0x1b
        /*003e*/ 	.short	0x00ff


	//----- nvinfo : EIATTR_NUM_BARRIERS
	.align		4
        /*0040*/ 	.byte	0x02, 0x4c
        /*0042*/ 	.byte	0x01
	.zero		1


	//----- nvinfo : EIATTR_MERCURY_ISA_VERSION
	.align		4
        /*0044*/ 	.byte	0x03, 0x5f
        /*0046*/ 	.short	0x0101


	//----- nvinfo : EIATTR_VRC_CTA_INIT_COUNT
	.align		4
        /*0048*/ 	.byte	0x02, 0x4a
	.zero		1
	.zero		1


	//----- nvinfo : EIATTR_EXIT_INSTR_OFFSETS
	.align		4
        /*004c*/ 	.byte	0x04, 0x1c
        /*004e*/ 	.short	(.L_39 - .L_38)


	//   ....[0]....
.L_38:
        /*0050*/ 	.word	0x00000240


	//   ....[1]....
        /*0054*/ 	.word	0x000002c0


	//----- nvinfo : EIATTR_CBANK_PARAM_SIZE
	.align		4
.L_39:
        /*0058*/ 	.byte	0x03, 0x19
        /*005a*/ 	.short	0x0014


	//----- nvinfo : EIATTR_PARAM_CBANK
	.align		4
        /*005c*/ 	.byte	0x04, 0x0a
        /*005e*/ 	.short	(.L_41 - .L_40)
	.align		4
.L_40:
        /*0060*/ 	.word	index@(.nv.constant0._Z26reduce_with_bank_conflictsPfS_i)
        /*0064*/ 	.short	0x0380
        /*0066*/ 	.short	0x0014


	//----- nvinfo : EIATTR_SW_WAR
	.align		4
.L_41:
        /*0068*/ 	.byte	0x04, 0x36
        /*006a*/ 	.short	(.L_43 - .L_42)
.L_42:
        /*006c*/ 	.word	0x00000008
.L_43:


//--------------------- .nv.info._Z10reduce_minPfS_i --------------------------
	.section	.nv.info._Z10reduce_minPfS_i,"",@"SHT_CUDA_INFO"
	.sectionflags	@""
	.align	4


	//----- nvinfo : EIATTR_CUDA_API_VERSION
	.align		4
        /*0000*/ 	.byte	0x04, 0x37
        /*0002*/ 	.short	(.L_45 - .L_44)
.L_44:
        /*0004*/ 	.word	0x00000082


	//----- nvinfo : EIATTR_KPARAM_INFO
	.align		4
.L_45:
        /*0008*/ 	.byte	0x04, 0x17
        /*000a*/ 	.short	(.L_47 - .L_46)
.L_46:
        /*000c*/ 	.word	0x00000000
        /*0010*/ 	.short	0x0002
        /*0012*/ 	.short	0x0010
        /*0014*/ 	.byte	0x00, 0xf0, 0x11, 0x00


	//----- nvinfo : EIATTR_KPARAM_INFO
	.align		4
.L_47:
        /*0018*/ 	.byte	0x04, 0x17
        /*001a*/ 	.short	(.L_49 - .L_48)
.L_48:
        /*001c*/ 	.word	0x00000000
        /*0020*/ 	.short	0x0001
        /*0022*/ 	.short	0x0008
        /*0024*/ 	.byte	0x00, 0xf5, 0x21, 0x00


	//----- nvinfo : EIATTR_KPARAM_INFO
	.align		4
.L_49:
        /*0028*/ 	.byte	0x04, 0x17
        /*002a*/ 	.short	(.L_51 - .L_50)
.L_50:
        /*002c*/ 	.word	0x00000000
        /*0030*/ 	.short	0x0000
        /*0032*/ 	.short	0x0000
        /*0034*/ 	.byte	0x00, 0xf5, 0x21, 0x00


	//----- nvinfo : EIATTR_SPARSE_MMA_MASK
	.align		4
.L_51:
        /*0038*/ 	.byte	0x03, 0x50
        /*003a*/ 	.short	0x0000


	//----- nvinfo : EIATTR_MAXREG_COUNT
	.align		4
        /*003c*/ 	.byte	0x03, 0x1b
        /*003e*/ 	.short	0x00ff


	//----- nvinfo : EIATTR_NUM_BARRIERS
	.align		4
        /*0040*/ 	.byte	0x02, 0x4c
        /*0042*/ 	.byte	0x01
	.zero		1


	//----- nvinfo : EIATTR_MERCURY_ISA_VERSION
	.align		4
        /*0044*/ 	.byte	0x03, 0x5f
        /*0046*/ 	.short	0x0101


	//----- nvinfo : EIATTR_VRC_CTA_INIT_COUNT
	.align		4
        /*0048*/ 	.byte	0x02, 0x4a
	.zero		1
	.zero		1


	//----- nvinfo : EIATTR_EXIT_INSTR_OFFSETS
	.align		4
        /*004c*/ 	.byte	0x04, 0x1c
        /*004e*/ 	.short	(.L_53 - .L_52)


	//   ....[0]....
.L_52:
        /*0050*/ 	.word	0x00000210


	//   ....[1]....
        /*0054*/ 	.word	0x00000290


	//----- nvinfo : EIATTR_CBANK_PARAM_SIZE
	.align		4
.L_53:
        /*0058*/ 	.byte	0x03, 0x19
        /*005a*/ 	.short	0x0014


	//----- nvinfo : EIATTR_PARAM_CBANK
	.align		4
        /*005c*/ 	.byte	0x04, 0x0a
        /*005e*/ 	.short	(.L_55 - .L_54)
	.align		4
.L_54:
        /*0060*/ 	.word	index@(.nv.constant0._Z10reduce_minPfS_i)
        /*0064*/ 	.short	0x0380
        /*0066*/ 	.short	0x0014


	//----- nvinfo : EIATTR_SW_WAR
	.align		4
.L_55:
        /*0068*/ 	.byte	0x04, 0x36
        /*006a*/ 	.short	(.L_57 - .L_56)
.L_56:
        /*006c*/ 	.word	0x00000008
.L_57:


//--------------------- .nv.info._Z10reduce_maxPfS_i --------------------------
	.section	.nv.info._Z10reduce_maxPfS_i,"",@"SHT_CUDA_INFO"
	.sectionflags	@""
	.align	4


	//----- nvinfo : EIATTR_CUDA_API_VERSION
	.align		4
        /*0000*/ 	.byte	0x04, 0x37
        /*0002*/ 	.short	(.L_59 - .L_58)
.L_58:
        /*0004*/ 	.word	0x00000082


	//----- nvinfo : EIATTR_KPARAM_INFO
	.align		4
.L_59:
        /*0008*/ 	.byte	0x04, 0x17
        /*000a*/ 	.short	(.L_61 - .L_60)
.L_60:
        /*000c*/ 	.word	0x00000000
        /*0010*/ 	.short	0x0002
        /*0012*/ 	.short	0x0010
        /*0014*/ 	.byte	0x00, 0xf0, 0x11, 0x00


	//----- nvinfo : EIATTR_KPARAM_INFO
	.align		4
.L_61:
        /*0018*/ 	.byte	0x04, 0x17
        /*001a*/ 	.short	(.L_63 - .L_62)
.L_62:
        /*001c*/ 	.word	0x00000000
        /*0020*/ 	.short	0x0001
        /*0022*/ 	.short	0x0008
        /*0024*/ 	.byte	0x00, 0xf5, 0x21, 0x00


	//----- nvinfo : EIATTR_KPARAM_INFO
	.align		4
.L_63:
        /*0028*/ 	.byte	0x04, 0x17
        /*002a*/ 	.short	(.L_65 - .L_64)
.L_64:
        /*002c*/ 	.word	0x00000000
        /*0030*/ 	.short	0x0000
        /*0032*/ 	.short	0x0000
        /*0034*/ 	.byte	0x00, 0xf5, 0x21, 0x00


	//----- nvinfo : EIATTR_SPARSE_MMA_MASK
	.align		4
.L_65:
        /*0038*/ 	.byte	0x03, 0x50
        /*003a*/ 	.short	0x0000


	//----- nvinfo : EIATTR_MAXREG_COUNT
	.align		4
        /*003c*/ 	.byte	0x03, 0x1b
        /*003e*/ 	.short	0x00ff


	//----- nvinfo : EIATTR_NUM_BARRIERS
	.align		4
        /*0040*/ 	.byte	0x02, 0x4c
        /*0042*/ 	.byte	0x01
	.zero		1


	//----- nvinfo : EIATTR_MERCURY_ISA_VERSION
	.align		4
        /*0044*/ 	.byte	0x03, 0x5f
        /*0046*/ 	.short	0x0101


	//----- nvinfo : EIATTR_VRC_CTA_INIT_COUNT
	.align		4
        /*0048*/ 	.byte	0x02, 0x4a
	.zero		1
	.zero		1


	//----- nvinfo : EIATTR_EXIT_INSTR_OFFSETS
	.align		4
        /*004c*/ 	.byte	0x04, 0x1c
        /*004e*/ 	.short	(.L_67 - .L_66)


	//   ....[0]....
.L_66:
        /*0050*/ 	.word	0x00000210


	//   ....[1]....
        /*0054*/ 	.word	0x00000290


	//----- nvinfo : EIATTR_CBANK_PARAM_SIZE
	.align		4
.L_67:
        /*0058*/ 	.byte	0x03, 0x19
        /*005a*/ 	.short	0x0014


	//----- nvinfo : EIATTR_PARAM_CBANK
	.align		4
        /*005c*/ 	.byte	0x04, 0x0a
        /*005e*/ 	.short	(.L_69 - .L_68)
	.align		4
.L_68:
        /*0060*/ 	.word	index@(.nv.constant0._Z10reduce_maxPfS_i)
        /*0064*/ 	.short	0x0380
        /*0066*/ 	.short	0x0014


	//----- nvinfo : EIATTR_SW_WAR
	.align		4
.L_69:
        /*0068*/ 	.byte	0x04, 0x36
        /*006a*/ 	.short	(.L_71 - .L_70)
.L_70:
        /*006c*/ 	.word	0x00000008
.L_71:


//--------------------- .nv.info._Z20reduce_optimized_sumPfS_i --------------------------
	.section	.nv.info._Z20reduce_optimized_sumPfS_i,"",@"SHT_CUDA_INFO"
	.sectionflags	@""
	.align	4


	//----- nvinfo : EIATTR_CUDA_API_VERSION
	.align		4
        /*0000*/ 	.byte	0x04, 0x37
        /*0002*/ 	.short	(.L_73 - .L_72)
.L_72:
        /*0004*/ 	.word	0x00000082


	//----- nvinfo : EIATTR_KPARAM_INFO
	.align		4
.L_73:
        /*0008*/ 	.byte	0x04, 0x17
        /*000a*/ 	.short	(.L_75 - .L_74)
.L_74:
        /*000c*/ 	.word	0x00000000
        /*0010*/ 	.short	0x0002
        /*0012*/ 	.short	0x0010
        /*0014*/ 	.byte	0x00, 0xf0, 0x11, 0x00


	//----- nvinfo : EIATTR_KPARAM_INFO
	.align		4
.L_75:
        /*0018*/ 	.byte	0x04, 0x17
        /*001a*/ 	.short	(.L_77 - .L_76)
.L_76:
        /*001c*/ 	.word	0x00000000
        /*0020*/ 	.short	0x0001
        /*0022*/ 	.short	0x0008
        /*0024*/ 	.byte	0x00, 0xf5, 0x21, 0x00


	//----- nvinfo : EIATTR_KPARAM_INFO
	.align		4
.L_77:
        /*0028*/ 	.byte	0x04, 0x17
        /*002a*/ 	.short	(.L_79 - .L_78)
.L_78:
        /*002c*/ 	.word	0x00000000
        /*0030*/ 	.short	0x0000
        /*0032*/ 	.short	0x0000
        /*0034*/ 	.byte	0x00, 0xf5, 0x21, 0x00


	//----- nvinfo : EIATTR_SPARSE_MMA_MASK
	.align		4
.L_79:
        /*0038*/ 	.byte	0x03, 0x50
        /*003a*/ 	.short	0x0000


	//----- nvinfo : EIATTR_MAXREG_COUNT
	.align		4
        /*003c*/ 	.byte	0x03, 0x1b
        /*003e*/ 	.short	0x00ff


	//----- nvinfo : EIATTR_NUM_BARRIERS
	.align		4
        /*0040*/ 	.byte	0x02, 0x4c
        /*0042*/ 	.byte	0x01
	.zero		1


	//----- nvinfo : EIATTR_MERCURY_ISA_VERSION
	.align		4
        /*0044*/ 	.byte	0x03, 0x5f
        /*0046*/ 	.short	0x0101


	//----- nvinfo : EIATTR_VRC_CTA_INIT_COUNT
	.align		4
        /*0048*/ 	.byte	0x02, 0x4a
	.zero		1
	.zero		1


	//----- nvinfo : EIATTR_EXIT_INSTR_OFFSETS
	.align		4
        /*004c*/ 	.byte	0x04, 0x1c
        /*004e*/ 	.short	(.L_81 - .L_80)


	//   ....[0]....
.L_80:
        /*0050*/ 	.word	0x000002d0


	//   ....[1]....
        /*0054*/ 	.word	0x000003d0


	//   ....[2]....
        /*0058*/ 	.word	0x00000420


	//----- nvinfo : EIATTR_CBANK_PARAM_SIZE
	.align		4
.L_81:
        /*005c*/ 	.byte	0x03, 0x19
        /*005e*/ 	.short	0x0014


	//----- nvinfo : EIATTR_PARAM_CBANK
	.align		4
        /*0060*/ 	.byte	0x04, 0x0a
        /*0062*/ 	.short	(.L_83 - .L_82)
	.align		4
.L_82:
        /*0064*/ 	.word	index@(.nv.constant0._Z20reduce_optimized_sumPfS_i)
        /*0068*/ 	.short	0x0380
        /*006a*/ 	.short	0x0014


	//----- nvinfo : EIATTR_SW_WAR
	.align		4
.L_83:
        /*006c*/ 	.byte	0x04, 0x36
        /*006e*/ 	.short	(.L_85 - .L_84)
.L_84:
        /*0070*/ 	.word	0x00000008
.L_85:


//--------------------- .nv.info._Z16reduce_block_sumPfS_i --------------------------
	.section	.nv.info._Z16reduce_block_sumPfS_i,"",@"SHT_CUDA_INFO"
	.sectionflags	@""
	.align	4


	//----- nvinfo : EIATTR_CUDA_API_VERSION
	.align		4
        /*0000*/ 	.byte	0x04, 0x37
        /*0002*/ 	.short	(.L_87 - .L_86)
.L_86:
        /*0004*/ 	.word	0x00000082


	//----- nvinfo : EIATTR_KPARAM_INFO
	.align		4
.L_87:
        /*0008*/ 	.byte	0x04, 0x17
        /*000a*/ 	.short	(.L_89 - .L_88)
.L_88:
        /*000c*/ 	.word	0x00000000
        /*0010*/ 	.short	0x0002
        /*0012*/ 	.short	0x0010
        /*0014*/ 	.byte	0x00, 0xf0, 0x11, 0x00


	//----- nvinfo : EIATTR_KPARAM_INFO
	.align		4
.L_89:
        /*0018*/ 	.byte	0x04, 0x17
        /*001a*/ 	.short	(.L_91 - .L_90)
.L_90:
        /*001c*/ 	.word	0x00000000
        /*0020*/ 	.short	0x0001
        /*0022*/ 	.short	0x0008
        /*0024*/ 	.byte	0x00, 0xf5, 0x21, 0x00


	//----- nvinfo : EIATTR_KPARAM_INFO
	.align		4
.L_91:
        /*0028*/ 	.byte	0x04, 0x17
        /*002a*/ 	.short	(.L_93 - .L_92)
.L_92:
        /*002c*/ 	.word	0x00000000
        /*0030*/ 	.short	0x0000
        /*0032*/ 	.short	0x0000
        /*0034*/ 	.byte	0x00, 0xf5, 0x21, 0x00


	//----- nvinfo : EIATTR_SPARSE_MMA_MASK
	.align		4
.L_93:
        /*0038*/ 	.byte	0x03, 0x50
        /*003a*/ 	.short	0x0000


	//----- nvinfo : EIATTR_MAXREG_COUNT
	.align		4
        /*003c*/ 	.byte	0x03, 0x1b
        /*003e*/ 	.short	0x00ff


	//----- nvinfo : EIATTR_NUM_BARRIERS
	.align		4
        /*0040*/ 	.byte	0x02, 0x4c
        /*0042*/ 	.byte	0x01
	.zero		1


	//----- nvinfo : EIATTR_MERCURY_ISA_VERSION
	.align		4
        /*0044*/ 	.byte	0x03, 0x5f
        /*0046*/ 	.short	0x0101


	//----- nvinfo : EIATTR_VRC_CTA_INIT_COUNT
	.align		4
        /*0048*/ 	.byte	0x02, 0x4a
	.zero		1
	.zero		1


	//----- nvinfo : EIATTR_EXIT_INSTR_OFFSETS
	.align		4
        /*004c*/ 	.byte	0x04, 0x1c
        /*004e*/ 	.short	(.L_95 - .L_94)


	//   ....[0]....
.L_94:
        /*0050*/ 	.word	0x00000210


	//   ....[1]....
        /*0054*/ 	.word	0x00000290


	//----- nvinfo : EIATTR_CBANK_PARAM_SIZE
	.align		4
.L_95:
        /*0058*/ 	.byte	0x03, 0x19
        /*005a*/ 	.short	0x0014


	//----- nvinfo : EIATTR_PARAM_CBANK
	.align		4
        /*005c*/ 	.byte	0x04, 0x0a
        /*005e*/ 	.short	(.L_97 - .L_96)
	.align		4
.L_96:
        /*0060*/ 	.word	index@(.nv.constant0._Z16reduce_block_sumPfS_i)
        /*0064*/ 	.short	0x0380
        /*0066*/ 	.short	0x0014


	//----- nvinfo : EIATTR_SW_WAR
	.align		4
.L_97:
        /*0068*/ 	.byte	0x04, 0x36
        /*006a*/ 	.short	(.L_99 - .L_98)
.L_98:
        /*006c*/ 	.word	0x00000008
.L_99:


//--------------------- .nv.callgraph             --------------------------
	.section	.nv.callgraph,"",@"SHT_CUDA_CALLGRAPH"
	.align	4
	.sectionentsize	8
	.align		4
        /*0000*/ 	.word	0x00000000
	.align		4
        /*0004*/ 	.word	0xffffffff
	.align		4
        /*0008*/ 	.word	0x00000000
	.align		4
        /*000c*/ 	.word	0xfffffffe
	.align		4
        /*0010*/ 	.word	0x00000000
	.align		4
        /*0014*/ 	.word	0xfffffffd
	.align		4
        /*0018*/ 	.word	0x00000000
	.align		4
        /*001c*/ 	.word	0xfffffffc


//--------------------- .text._Z26reduce_with_bank_conflictsPfS_i --------------------------
	.section	.text._Z26reduce_with_bank_conflictsPfS_i,"ax",@progbits
	.align	128
        .global         _Z26reduce_with_bank_conflictsPfS_i
        .type           _Z26reduce_with_bank_conflictsPfS_i,@function
        .size           _Z26reduce_with_bank_conflictsPfS_i,(.L_x_18 - _Z26reduce_with_bank_conflictsPfS_i)
        .other          _Z26reduce_with_bank_conflictsPfS_i,@"STO_CUDA_ENTRY STV_DEFAULT"
_Z26reduce_with_bank_conflictsPfS_i:
.text._Z26reduce_with_bank_conflictsPfS_i:
[----:B------:R-:W-:Y:S01]  /*0000*/  LDC R1, c[0x0][0x37c] ;  /* 0x0000df00ff017b82 */ /* 0x000fe20000000800 */
[----:B------:R-:W0:Y:S01]  /*0010*/  S2R R4, SR_TID.X ;  /* 0x0000000000047919 */ /* 0x000e220000002100 */
[----:B------:R-:W0:Y:S01]  /*0020*/  LDCU UR7, c[0x0][0x360] ;  /* 0x00006c00ff0777ac */ /* 0x000e220008000800 */
[----:B------:R-:W-:Y:S01]  /*0030*/  IMAD.MOV.U32 R0, RZ, RZ, RZ ;  /* 0x000000ffff007224 */ /* 0x000fe200078e00ff */
[----:B------:R-:W0:Y:S01]  /*0040*/  S2R R7, SR_CTAID.X ;  /* 0x0000000000077919 */ /* 0x000e220000002500 */
[----:B------:R-:W1:Y:S01]  /*0050*/  LDCU UR4, c[0x0][0x390] ;  /* 0x00007200ff0477ac */ /* 0x000e620008000800 */
[----:B------:R-:W2:Y:S01]  /*0060*/  LDCU.64 UR8, c[0x0][0x358] ;  /* 0x00006b00ff0877ac */ /* 0x000ea20008000a00 */
[----:B0-----:R-:W-:-:S05]  /*0070*/  IMAD R5, R7, UR7, R4 ;  /* 0x0000000707057c24 */ /* 0x001fca000f8e0204 */
[----:B-1----:R-:W-:-:S13]  /*0080*/  ISETP.GE.AND P0, PT, R5, UR4, PT ;  /* 0x0000000405007c0c */ /* 0x002fda000bf06270 */
[----:B------:R-:W0:Y:S02]  /*0090*/  @!P0 LDC.64 R2, c[0x0][0x380] ;  /* 0x0000e000ff028b82 */ /* 0x000e240000000a00 */
[----:B0-----:R-:W-:-:S05]  /*00a0*/  @!P0 IMAD.WIDE R2, R5, 0x4, R2 ;  /* 0x0000000405028825 */ /* 0x001fca00078e0202 */
[----:B--2---:R-:W2:Y:S01]  /*00b0*/  @!P0 LDG.E R0, desc[UR8][R2.64] ;  /* 0x0000000802008981 */ /* 0x004ea2000c1e1900 */
[----:B------:R-:W0:Y:S01]  /*00c0*/  S2UR UR5, SR_CgaCtaId ;  /* 0x00000000000579c3 */ /* 0x000e220000008800 */
[----:B------:R-:W-:Y:S01]  /*00d0*/  UMOV UR4, 0x400 ;  /* 0x0000040000047882 */ /* 0x000fe20000000000 */
[----:B------:R-:W-:Y:S01]  /*00e0*/  UISETP.GE.U32.AND UP0, UPT, UR7, 0x2, UPT ;  /* 0x000000020700788c */ /* 0x000fe2000bf06070 */
[----:B------:R-:W-:Y:S01]  /*00f0*/  ISETP.NE.AND P1, PT, R4, RZ, PT ;  /* 0x000000ff0400720c */ /* 0x000fe20003f25270 */
[----:B0-----:R-:W-:-:S06]  /*0100*/  ULEA UR4, UR5, UR4, 0x18 ;  /* 0x0000000405047291 */ /* 0x001fcc000f8ec0ff */
[----:B------:R-:W-:-:S05]  /*0110*/  LEA R5, R4, UR4, 0x2 ;  /* 0x0000000404057c11 */ /* 0x000fca000f8e10ff */
[----:B--2---:R0:W-:Y:S01]  /*0120*/  STS [R5], R0 ;  /* 0x0000000005007388 */ /* 0x0041e20000000800 */
[----:B------:R-:W-:Y:S06]  /*0130*/  BAR.SYNC.DEFER_BLOCKING 0x0 ;  /* 0x0000000000007b1d */ /* 0x000fec0000010000 */
[----:B------:R-:W-:Y:S05]  /*0140*/  BRA.U !UP0, `(.L_x_0) ;  /* 0x00000001083c7547 */ /* 0x000fea000b800000 */
[----:B------:R-:W-:-:S05]  /*0150*/  UMOV UR5, 0x1 ;  /* 0x0000000100057882 */ /* 0x000fca0000000000 */
.L_x_1:
[----:B------:R-:W-:-:S04]  /*0160*/  USHF.L.U32 UR6, UR5, 0x1, URZ ;  /* 0x0000000105067899 */ /* 0x000fc800080006ff */
[----:B------:R-:W-:Y:S02]  /*0170*/  UISETP.GE.U32.AND UP0, UPT, UR6, UR7, UPT ;  /* 0x000000070600728c */ /* 0x000fe4000bf06070 */
[----:B-1----:R-:W-:-:S05]  /*0180*/  IMAD R2, R4, UR6, RZ ;  /* 0x0000000604027c24 */ /* 0x002fca000f8e02ff */
[----:B------:R-:W-:-:S13]  /*0190*/  ISETP.GE.U32.AND P0, PT, R2, UR7, PT ;  /* 0x0000000702007c0c */ /* 0x000fda000bf06070 */
[C---:B0-----:R-:W-:Y:S01]  /*01a0*/  @!P0 IADD3 R0, PT, PT, R2.reuse, UR5, RZ ;  /* 0x0000000502008c10 */ /* 0x041fe2000fffe0ff */
[----:B------:R-:W-:Y:S01]  /*01b0*/  UMOV UR5, UR6 ;  /* 0x0000000600057c82 */ /* 0x000fe20008000000 */
[----:B------:R-:W-:Y:S02]  /*01c0*/  @!P0 LEA R2, R2, UR4, 0x2 ;  /* 0x0000000402028c11 */ /* 0x000fe4000f8e10ff */
[----:B------:R-:W-:-:S03]  /*01d0*/  @!P0 LEA R0, R0, UR4, 0x2 ;  /* 0x0000000400008c11 */ /* 0x000fc6000f8e10ff */
[----:B------:R-:W-:Y:S04]  /*01e0*/  @!P0 LDS R3, [R2] ;  /* 0x0000000002038984 */ /* 0x000fe80000000800 */
[----:B------:R-:W0:Y:S02]  /*01f0*/  @!P0 LDS R0, [R0] ;  /* 0x0000000000008984 */ /* 0x000e240000000800 */
[----:B0-----:R-:W-:-:S05]  /*0200*/  @!P0 FADD R3, R0, R3 ;  /* 0x0000000300038221 */ /* 0x001fca0000000000 */
[----:B------:R1:W-:Y:S01]  /*0210*/  @!P0 STS [R2], R3 ;  /* 0x0000000302008388 */ /* 0x0003e20000000800 */
[----:B------:R-:W-:Y:S06]  /*0220*/  BAR.SYNC.DEFER_BLOCKING 0x0 ;  /* 0x0000000000007b1d */ /* 0x000fec0000010000 */
[----:B------:R-:W-:Y:S05]  /*0230*/  BRA.U !UP0, `(.L_x_1) ;  /* 0xfffffffd08c87547 */ /* 0x000fea000b83ffff */
.L_x_0:
[----:B------:R-:W-:Y:S05]  /*0240*/  @P1 EXIT ;  /* 0x000000000000194d */ /* 0x000fea0003800000 */
[----:B------:R-:W2:Y:S01]  /*0250*/  S2UR UR5, SR_CgaCtaId ;  /* 0x00000000000579c3 */ /* 0x000ea20000008800 */
[----:B------:R-:W-:-:S07]  /*0260*/  UMOV UR4, 0x400 ;  /* 0x0000040000047882 */ /* 0x000fce0000000000 */
[----:B-1----:R-:W1:Y:S01]  /*0270*/  LDC.64 R2, c[0x0][0x388] ;  /* 0x0000e200ff027b82 */ /* 0x002e620000000a00 */
[----:B--2---:R-:W-:Y:S01]  /*0280*/  ULEA UR4, UR5, UR4, 0x18 ;  /* 0x0000000405047291 */ /* 0x004fe2000f8ec0ff */
[----:B-1----:R-:W-:-:S08]  /*0290*/  IMAD.WIDE.U32 R2, R7, 0x4, R2 ;  /* 0x0000000407027825 */ /* 0x002fd000078e0002 */
[----:B0-----:R-:W0:Y:S04]  /*02a0*/  LDS R5, [UR4] ;  /* 0x00000004ff057984 */ /* 0x001e280008000800 */
[----:B0-----:R-:W-:Y:S01]  /*02b0*/  STG.E desc[UR8][R2.64], R5 ;  /* 0x0000000502007986 */ /* 0x001fe2000c101908 */
[----:B------:R-:W-:Y:S05]  /*02c0*/  EXIT ;  /* 0x000000000000794d */ /* 0x000fea0003800000 */
.L_x_2:
[----:B------:R-:W-:-:S00]  /*02d0*/  BRA `(.L_x_2) ;  /* 0xfffffffc00fc7947 */ /* 0x000fc0000383ffff */
[----:B------:R-:W-:-:S00]  /*02e0*/  NOP ;  /* 0x0000000000007918 */ /* 0x000fc00000000000 */
        /* <DEDUP_REMOVED lines=9> */
.L_x_18:


//--------------------- .text._Z10reduce_minPfS_i --------------------------
	.section	.text._Z10reduce_minPfS_i,"ax",@progbits
	.align	128
        .global         _Z10reduce_minPfS_i
        .type           _Z10reduce_minPfS_i,@function
        .size           _Z10reduce_minPfS_i,(.L_x_19 - _Z10reduce_minPfS_i)
        .other          _Z10reduce_minPfS_i,@"STO_CUDA_ENTRY STV_DEFAULT"
_Z10reduce_minPfS_i:
.text._Z10reduce_minPfS_i:
[----:B------:R-:W-:Y:S01]  /*0000*/  LDC R1, c[0x0][0x37c] ;  /* 0x0000df00ff017b82 */ /* 0x000fe20000000800 */
[----:B------:R-:W0:Y:S01]  /*0010*/  S2R R6, SR_TID.X ;  /* 0x0000000000067919 */ /* 0x000e220000002100 */
[----:B------:R-:W0:Y:S01]  /*0020*/  LDCU UR8, c[0x0][0x360] ;  /* 0x00006c00ff0877ac */ /* 0x000e220008000800 */
[----:B------:R-:W-:Y:S01]  /*0030*/  IMAD.MOV.U32 R4, RZ, RZ, 0x7149f2ca ;  /* 0x7149f2caff047424 */ /* 0x000fe200078e00ff */
        /* <DEDUP_REMOVED lines=9> */
[----:B------:R-:W-:Y:S01]  /*00d0*/  IMAD.U32 R0, RZ, RZ, UR8 ;  /* 0x00000008ff007e24 */ /* 0x000fe2000f8e00ff */
[----:B------:R-:W-:Y:S01]  /*00e0*/  UMOV UR4, 0x400 ;  /* 0x0000040000047882 */ /* 0x000fe20000000000 */
[----:B------:R-:W-:-:S03]  /*00f0*/  ISETP.NE.AND P0, PT, R6, RZ, PT ;  /* 0x000000ff0600720c */ /* 0x000fc60003f05270 */
[----:B------:R-:W-:Y:S01]  /*0100*/  ISETP.GE.U32.AND P1, PT, R0, 0x2, PT ;  /* 0x000000020000780c */ /* 0x000fe20003f26070 */
[----:B0-----:R-:W-:-:S06]  /*0110*/  ULEA UR4, UR5, UR4, 0x18 ;  /* 0x0000000405047291 */ /* 0x001fcc000f8ec0ff */
[----:B------:R-:W-:-:S05]  /*0120*/  LEA R5, R6, UR4, 0x2 ;  /* 0x0000000406057c11 */ /* 0x000fca000f8e10ff */
[----:B--2---:R0:W-:Y:S01]  /*0130*/  STS [R5], R4 ;  /* 0x0000000405007388 */ /* 0x0041e20000000800 */
[----:B------:R-:W-:Y:S06]  /*0140*/  BAR.SYNC.DEFER_BLOCKING 0x0 ;  /* 0x0000000000007b1d */ /* 0x000fec0000010000 */
[----:B------:R-:W-:Y:S05]  /*0150*/  @!P1 BRA `(.L_x_3) ;  /* 0x00000000002c9947 */ /* 0x000fea0003800000 */
.L_x_4:
[----:B0-----:R-:W-:-:S04]  /*0160*/  SHF.R.U32.HI R4, RZ, 0x1, R0 ;  /* 0x00000001ff047819 */ /* 0x001fc80000011600 */
[----:B------:R-:W-:-:S13]  /*0170*/  ISETP.GE.U32.AND P1, PT, R6, R4, PT ;  /* 0x000000040600720c */ /* 0x000fda0003f26070 */
[----:B------:R-:W-:Y:S01]  /*0180*/  @!P1 IMAD R3, R4, 0x4, R5 ;  /* 0x0000000404039824 */ /* 0x000fe200078e0205 */
[----:B------:R-:W-:Y:S05]  /*0190*/  @!P1 LDS R2, [R5] ;  /* 0x0000000005029984 */ /* 0x000fea0000000800 */
[----:B------:R-:W0:Y:S02]  /*01a0*/  @!P1 LDS R3, [R3] ;  /* 0x0000000003039984 */ /* 0x000e240000000800 */
[----:B0-----:R-:W-:-:S05]  /*01b0*/  @!P1 FMNMX R2, R2, R3, PT ;  /* 0x0000000302029209 */ /* 0x001fca0003800000 */
[----:B------:R1:W-:Y:S01]  /*01c0*/  @!P1 STS [R5], R2 ;  /* 0x0000000205009388 */ /* 0x0003e20000000800 */
[----:B------:R-:W-:Y:S01]  /*01d0*/  BAR.SYNC.DEFER_BLOCKING 0x0 ;  /* 0x0000000000007b1d */ /* 0x000fe20000010000 */
[----:B------:R-:W-:Y:S01]  /*01e0*/  ISETP.GT.U32.AND P1, PT, R0, 0x3, PT ;  /* 0x000000030000780c */ /* 0x000fe20003f24070 */
[----:B------:R-:W-:-:S12]  /*01f0*/  IMAD.MOV.U32 R0, RZ, RZ, R4 ;  /* 0x000000ffff007224 */ /* 0x000fd800078e0004 */
[----:B-1----:R-:W-:Y:S05]  /*0200*/  @P1 BRA `(.L_x_4) ;  /* 0xfffffffc00d41947 */ /* 0x002fea000383ffff */
.L_x_3:
[----:B------:R-:W-:Y:S05]  /*0210*/  @P0 EXIT ;  /* 0x000000000000094d */ /* 0x000fea0003800000 */
[----:B------:R-:W1:Y:S01]  /*0220*/  S2UR UR5, SR_CgaCtaId ;  /* 0x00000000000579c3 */ /* 0x000e620000008800 */
[----:B------:R-:W-:-:S07]  /*0230*/  UMOV UR4, 0x400 ;  /* 0x0000040000047882 */ /* 0x000fce0000000000 */
[----:B------:R-:W2:Y:S01]  /*0240*/  LDC.64 R2, c[0x0][0x388] ;  /* 0x0000e200ff027b82 */ /* 0x000ea20000000a00 */
[----:B-1----:R-:W-:Y:S01]  /*0250*/  ULEA UR4, UR5, UR4, 0x18 ;  /* 0x0000000405047291 */ /* 0x002fe2000f8ec0ff */
[----:B--2---:R-:W-:-:S08]  /*0260*/  IMAD.WIDE.U32 R2, R7, 0x4, R2 ;  /* 0x0000000407027825 */ /* 0x004fd000078e0002 */
[----:B0-----:R-:W0:Y:S04]  /*0270*/  LDS R5, [UR4] ;  /* 0x00000004ff057984 */ /* 0x001e280008000800 */
[----:B0-----:R-:W-:Y:S01]  /*0280*/  STG.E desc[UR6][R2.64], R5 ;  /* 0x0000000502007986 */ /* 0x001fe2000c101906 */
[----:B------:R-:W-:Y:S05]  /*0290*/  EXIT ;  /* 0x000000000000794d */ /* 0x000fea0003800000 */
.L_x_5:
        /* <DEDUP_REMOVED lines=14> */
.L_x_19:


//--------------------- .text._Z10reduce_maxPfS_i --------------------------
	.section	.text._Z10reduce_maxPfS_i,"ax",@progbits
	.align	128
        .global         _Z10reduce_maxPfS_i
        .type           _Z10reduce_maxPfS_i,@function
        .size           _Z10reduce_maxPfS_i,(.L_x_20 - _Z10reduce_maxPfS_i)
        .other          _Z10reduce_maxPfS_i,@"STO_CUDA_ENTRY STV_DEFAULT"
_Z10reduce_maxPfS_i:
.text._Z10reduce_maxPfS_i:
[----:B------:R-:W-:Y:S01]  /*0000*/  LDC R1, c[0x0][0x37c] ;  /* 0x0000df00ff017b82 */ /* 0x000fe20000000800 */
[----:B------:R-:W0:Y:S01]  /*0010*/  S2R R6, SR_TID.X ;  /* 0x0000000000067919 */ /* 0x000e220000002100 */
[----:B------:R-:W0:Y:S01]  /*0020*/  LDCU UR8, c[0x0][0x360] ;  /* 0x00006c00ff0877ac */ /* 0x000e220008000800 */
[----:B------:R-:W-:Y:S01]  /*0030*/  IMAD.MOV.U32 R4, RZ, RZ, -0xeb60d36 ;  /* 0xf149f2caff047424 */ /* 0x000fe200078e00ff */
        /* <DEDUP_REMOVED lines=18> */
.L_x_7:
[----:B0-----:R-:W-:-:S04]  /*0160*/  SHF.R.U32.HI R4, RZ, 0x1, R0 ;  /* 0x00000001ff047819 */ /* 0x001fc80000011600 */
[----:B------:R-:W-:-:S13]  /*0170*/  ISETP.GE.U32.AND P1, PT, R6, R4, PT ;  /* 0x000000040600720c */ /* 0x000fda0003f26070 */
[----:B------:R-:W-:Y:S01]  /*0180*/  @!P1 IMAD R3, R4, 0x4, R5 ;  /* 0x0000000404039824 */ /* 0x000fe200078e0205 */
[----:B------:R-:W-:Y:S05]  /*0190*/  @!P1 LDS R2, [R5] ;  /* 0x0000000005029984 */ /* 0x000fea0000000800 */
[----:B------:R-:W0:Y:S02]  /*01a0*/  @!P1 LDS R3, [R3] ;  /* 0x0000000003039984 */ /* 0x000e240000000800 */
[----:B0-----:R-:W-:-:S05]  /*01b0*/  @!P1 FMNMX R2, R2, R3, !PT ;  /* 0x0000000302029209 */ /* 0x001fca0007800000 */
[----:B------:R1:W-:Y:S01]  /*01c0*/  @!P1 STS [R5], R2 ;  /* 0x0000000205009388 */ /* 0x0003e20000000800 */
[----:B------:R-:W-:Y:S01]  /*01d0*/  BAR.SYNC.DEFER_BLOCKING 0x0 ;  /* 0x0000000000007b1d */ /* 0x000fe20000010000 */
[----:B------:R-:W-:Y:S01]  /*01e0*/  ISETP.GT.U32.AND P1, PT, R0, 0x3, PT ;  /* 0x000000030000780c */ /* 0x000fe20003f24070 */
[----:B------:R-:W-:-:S12]  /*01f0*/  IMAD.MOV.U32 R0, RZ, RZ, R4 ;  /* 0x000000ffff007224 */ /* 0x000fd800078e0004 */
[----:B-1----:R-:W-:Y:S05]  /*0200*/  @P1 BRA `(.L_x_7) ;  /* 0xfffffffc00d41947 */ /* 0x002fea000383ffff */
.L_x_6:
        /* <DEDUP_REMOVED lines=9> */
.L_x_8:
        /* <DEDUP_REMOVED lines=14> */
.L_x_20:


//--------------------- .text._Z20reduce_optimized_sumPfS_i --------------------------
	.section	.text._Z20reduce_optimized_sumPfS_i,"ax",@progbits
	.align	128
        .global         _Z20reduce_optimized_sumPfS_i
        .type           _Z20reduce_optimized_sumPfS_i,@function
        .size           _Z20reduce_optimized_sumPfS_i,(.L_x_21 - _Z20reduce_optimized_sumPfS_i)
        .other          _Z20reduce_optimized_sumPfS_i,@"STO_CUDA_ENTRY STV_DEFAULT"
_Z20reduce_optimized_sumPfS_i:
.text._Z20reduce_optimized_sumPfS_i:
[----:B------:R-:W-:Y:S01]  /*0000*/  LDC R1, c[0x0][0x37c] ;  /* 0x0000df00ff017b82 */ /* 0x000fe20000000800 */
[----:B------:R-:W0:Y:S01]  /*0010*/  S2R R3, SR_TID.X ;  /* 0x0000000000037919 */ /* 0x000e220000002100 */
[----:B------:R-:W0:Y:S01]  /*0020*/  LDCU UR8, c[0x0][0x360] ;  /* 0x00006c00ff0877ac */ /* 0x000e220008000800 */
[----:B------:R-:W-:Y:S01]  /*0030*/  HFMA2 R2, -RZ, RZ, 0, 0 ;  /* 0x00000000ff027431 */ /* 0x000fe200000001ff */
        /* <DEDUP_REMOVED lines=10> */
[----:B------:R-:W-:Y:S02]  /*00e0*/  UISETP.GE.U32.AND UP0, UPT, UR8, 0x200, UPT ;  /* 0x000002000800788c */ /* 0x000fe4000bf06070 */
[----:B0-----:R-:W-:-:S06]  /*00f0*/  ULEA UR4, UR5, UR4, 0x18 ;  /* 0x0000000405047291 */ /* 0x001fcc000f8ec0ff */
[----:B------:R-:W-:-:S05]  /*0100*/  LEA R7, R3, UR4, 0x2 ;  /* 0x0000000403077c11 */ /* 0x000fca000f8e10ff */
[----:B--2---:R0:W-:Y:S01]  /*0110*/  STS [R7], R2 ;  /* 0x0000000207007388 */ /* 0x0041e20000000800 */
[----:B------:R-:W-:Y:S06]  /*0120*/  BAR.SYNC.DEFER_BLOCKING 0x0 ;  /* 0x0000000000007b1d */ /* 0x000fec0000010000 */
[----:B------:R-:W-:Y:S05]  /*0130*/  BRA.U !UP0, `(.L_x_9) ;  /* 0x00000001081c7547 */ /* 0x000fea000b800000 */
[----:B------:R-:W-:-:S13]  /*0140*/  ISETP.GT.U32.AND P0, PT, R3, 0xff, PT ;  /* 0x000000ff0300780c */ /* 0x000fda0003f04070 */
[----:B0-----:R-:W-:Y:S04]  /*0150*/  @!P0 LDS R2, [R7+0x400] ;  /* 0x0004000007028984 */ /* 0x001fe80000000800 */
[----:B------:R-:W0:Y:S02]  /*0160*/  @!P0 LDS R5, [R7] ;  /* 0x0000000007058984 */ /* 0x000e240000000800 */
[----:B0-----:R-:W-:-:S05]  /*0170*/  @!P0 FADD R2, R2, R5 ;  /* 0x0000000502028221 */ /* 0x001fca0000000000 */
[----:B------:R1:W-:Y:S01]  /*0180*/  @!P0 STS [R7], R2 ;  /* 0x0000000207008388 */ /* 0x0003e20000000800 */
[----:B------:R-:W-:Y:S06]  /*0190*/  BAR.SYNC.DEFER_BLOCKING 0x0 ;  /* 0x0000000000007b1d */ /* 0x000fec0000010000 */
[----:B------:R-:W-:Y:S05]  /*01a0*/  BRA `(.L_x_10) ;  /* 0x0000000000087947 */ /* 0x000fea0003800000 */
.L_x_9:
[----:B------:R-:W-:-:S09]  /*01b0*/  UISETP.GE.U32.AND UP0, UPT, UR8, 0x100, UPT ;  /* 0x000001000800788c */ /* 0x000fd2000bf06070 */
[----:B------:R-:W-:Y:S05]  /*01c0*/  BRA.U !UP0, `(.L_x_11) ;  /* 0x00000001081c7547 */ /* 0x000fea000b800000 */
.L_x_10:
[----:B------:R-:W-:-:S13]  /*01d0*/  ISETP.GT.U32.AND P0, PT, R3, 0x7f, PT ;  /* 0x0000007f0300780c */ /* 0x000fda0003f04070 */
[----:B01----:R-:W-:Y:S04]  /*01e0*/  @!P0 LDS R2, [R7+0x200] ;  /* 0x0002000007028984 */ /* 0x003fe80000000800 */
[----:B------:R-:W0:Y:S02]  /*01f0*/  @!P0 LDS R5, [R7] ;  /* 0x0000000007058984 */ /* 0x000e240000000800 */
[----:B0-----:R-:W-:-:S05]  /*0200*/  @!P0 FADD R2, R2, R5 ;  /* 0x0000000502028221 */ /* 0x001fca0000000000 */
[----:B------:R1:W-:Y:S01]  /*0210*/  @!P0 STS [R7], R2 ;  /* 0x0000000207008388 */ /* 0x0003e20000000800 */
[----:B------:R-:W-:Y:S06]  /*0220*/  BAR.SYNC.DEFER_BLOCKING 0x0 ;  /* 0x0000000000007b1d */ /* 0x000fec0000010000 */
[----:B------:R-:W-:Y:S05]  /*0230*/  BRA `(.L_x_12) ;  /* 0x0000000000087947 */ /* 0x000fea0003800000 */
.L_x_11:
[----:B------:R-:W-:-:S09]  /*0240*/  UISETP.GE.U32.AND UP0, UPT, UR8, 0x80, UPT ;  /* 0x000000800800788c */ /* 0x000fd2000bf06070 */
[----:B------:R-:W-:Y:S05]  /*0250*/  BRA.U !UP0, `(.L_x_13) ;  /* 0x0000000108187547 */ /* 0x000fea000b800000 */
.L_x_12:
[----:B------:R-:W-:-:S13]  /*0260*/  ISETP.GT.U32.AND P0, PT, R3, 0x3f, PT ;  /* 0x0000003f0300780c */ /* 0x000fda0003f04070 */
[----:B01----:R-:W-:Y:S04]  /*0270*/  @!P0 LDS R2, [R7+0x100] ;  /* 0x0001000007028984 */ /* 0x003fe80000000800 */
[----:B------:R-:W0:Y:S02]  /*0280*/  @!P0 LDS R5, [R7] ;  /* 0x0000000007058984 */ /* 0x000e240000000800 */
[----:B0-----:R-:W-:-:S05]  /*0290*/  @!P0 FADD R2, R2, R5 ;  /* 0x0000000502028221 */ /* 0x001fca0000000000 */
[----:B------:R1:W-:Y:S01]  /*02a0*/  @!P0 STS [R7], R2 ;  /* 0x0000000207008388 */ /* 0x0003e20000000800 */
[----:B------:R-:W-:Y:S06]  /*02b0*/  BAR.SYNC.DEFER_BLOCKING 0x0 ;  /* 0x0000000000007b1d */ /* 0x000fec0000010000 */
.L_x_13:
[----:B------:R-:W-:-:S13]  /*02c0*/  ISETP.GT.U32.AND P0, PT, R3, 0x1f, PT ;  /* 0x0000001f0300780c */ /* 0x000fda0003f04070 */
[----:B------:R-:W-:Y:S05]  /*02d0*/  @P0 EXIT ;  /* 0x000000000000094d */ /* 0x000fea0003800000 */
[----:B01----:R-:W-:Y:S01]  /*02e0*/  LDS R2, [R7+0x80] ;  /* 0x0000800007027984 */ /* 0x003fe20000000800 */
[----:B------:R-:W-:-:S03]  /*02f0*/  ISETP.NE.AND P0, PT, R3, RZ, PT ;  /* 0x000000ff0300720c */ /* 0x000fc60003f05270 */
[----:B------:R-:W0:Y:S04]  /*0300*/  LDS R5, [R7] ;  /* 0x0000000007057984 */ /* 0x000e280000000800 */
[----:B------:R-:W1:Y:S04]  /*0310*/  LDS R9, [R7+0x40] ;  /* 0x0000400007097984 */ /* 0x000e680000000800 */
[----:B------:R-:W2:Y:S04]  /*0320*/  LDS R11, [R7+0x20] ;  /* 0x00002000070b7984 */ /* 0x000ea80000000800 */
[----:B------:R-:W3:Y:S04]  /*0330*/  LDS R13, [R7+0x10] ;  /* 0x00001000070d7984 */ /* 0x000ee80000000800 */
[----:B------:R-:W4:Y:S04]  /*0340*/  LDS R15, [R7+0x8] ;  /* 0x00000800070f7984 */ /* 0x000f280000000800 */
[----:B------:R-:W5:Y:S01]  /*0350*/  LDS R17, [R7+0x4] ;  /* 0x0000040007117984 */ /* 0x000f620000000800 */
[----:B0-----:R-:W-:-:S04]  /*0360*/  FADD R2, R2, R5 ;  /* 0x0000000502027221 */ /* 0x001fc80000000000 */
[----:B-1----:R-:W-:-:S04]  /*0370*/  FADD R2, R2, R9 ;  /* 0x0000000902027221 */ /* 0x002fc80000000000 */
[----:B--2---:R-:W-:-:S04]  /*0380*/  FADD R2, R2, R11 ;  /* 0x0000000b02027221 */ /* 0x004fc80000000000 */
[----:B---3--:R-:W-:-:S04]  /*0390*/  FADD R2, R2, R13 ;  /* 0x0000000d02027221 */ /* 0x008fc80000000000 */
[----:B----4-:R-:W-:-:S04]  /*03a0*/  FADD R2, R2, R15 ;  /* 0x0000000f02027221 */ /* 0x010fc80000000000 */
[----:B-----5:R-:W-:-:S05]  /*03b0*/  FADD R2, R2, R17 ;  /* 0x0000001102027221 */ /* 0x020fca0000000000 */
[----:B------:R0:W-:Y:S01]  /*03c0*/  STS [R7], R2 ;  /* 0x0000000207007388 */ /* 0x0001e20000000800 */
[----:B------:R-:W-:Y:S05]  /*03d0*/  @P0 EXIT ;  /* 0x000000000000094d */ /* 0x000fea0003800000 */
[----:B------:R-:W1:Y:S01]  /*03e0*/  LDS R5, [UR4] ;  /* 0x00000004ff057984 */ /* 0x000e620008000800 */
[----:B0-----:R-:W0:Y:S02]  /*03f0*/  LDC.64 R2, c[0x0][0x388] ;  /* 0x0000e200ff027b82 */ /* 0x001e240000000a00 */
[----:B0-----:R-:W-:-:S05]  /*0400*/  IMAD.WIDE.U32 R2, R0, 0x4, R2 ;  /* 0x0000000400027825 */ /* 0x001fca00078e0002 */
[----:B-1----:R-:W-:Y:S01]  /*0410*/  STG.E desc[UR6][R2.64], R5 ;  /* 0x0000000502007986 */ /* 0x002fe2000c101906 */
[----:B------:R-:W-:Y:S05]  /*0420*/  EXIT ;  /* 0x000000000000794d */ /* 0x000fea0003800000 */
.L_x_14:
        /* <DEDUP_REMOVED lines=13> */
.L_x_21:


//--------------------- .text._Z16reduce_block_sumPfS_i --------------------------
	.section	.text._Z16reduce_block_sumPfS_i,"ax",@progbits
	.align	128
        .global         _Z16reduce_block_sumPfS_i
        .type           _Z16reduce_block_sumPfS_i,@function
        .size           _Z16reduce_block_sumPfS_i,(.L_x_22 - _Z16reduce_block_sumPfS_i)
        .other          _Z16reduce_block_sumPfS_i,@"STO_CUDA_ENTRY STV_DEFAULT"
_Z16reduce_block_sumPfS_i:
.text._Z16reduce_block_sumPfS_i:
        /* <DEDUP_REMOVED lines=22> */
.L_x_16:
[----:B------:R-:W-:-:S04]  /*0160*/  SHF.R.U32.HI R8, RZ, 0x1, R0 ;  /* 0x00000001ff087819 */ /* 0x000fc80000011600 */
[----:B------:R-:W-:-:S13]  /*0170*/  ISETP.GE.U32.AND P1, PT, R6, R8, PT ;  /* 0x000000080600720c */ /* 0x000fda0003f26070 */
[----:B------:R-:W-:Y:S01]  /*0180*/  @!P1 LEA R2, R8, R5, 0x2 ;  /* 0x0000000508029211 */ /* 0x000fe200078e10ff */
[----:B------:R-:W-:Y:S05]  /*0190*/  @!P1 LDS R3, [R5] ;  /* 0x0000000005039984 */ /* 0x000fea0000000800 */
[----:B------:R-:W0:Y:S02]  /*01a0*/  @!P1 LDS R2, [R2] ;  /* 0x0000000002029984 */ /* 0x000e240000000800 */
[----:B0-----:R-:W-:-:S05]  /*01b0*/  @!P1 FADD R4, R2, R3 ;  /* 0x0000000302049221 */ /* 0x001fca0000000000 */
[----:B------:R1:W-:Y:S01]  /*01c0*/  @!P1 STS [R5], R4 ;  /* 0x0000000405009388 */ /* 0x0003e20000000800 */
[----:B------:R-:W-:Y:S01]  /*01d0*/  BAR.SYNC.DEFER_BLOCKING 0x0 ;  /* 0x0000000000007b1d */ /* 0x000fe20000010000 */
[----:B------:R-:W-:Y:S01]  /*01e0*/  ISETP.GT.U32.AND P1, PT, R0, 0x3, PT ;  /* 0x000000030000780c */ /* 0x000fe20003f24070 */
[----:B------:R-:W-:-:S12]  /*01f0*/  IMAD.MOV.U32 R0, RZ, RZ, R8 ;  /* 0x000000ffff007224 */ /* 0x000fd800078e0008 */
[----:B-1----:R-:W-:Y:S05]  /*0200*/  @P1 BRA `(.L_x_16) ;  /* 0xfffffffc00d41947 */ /* 0x002fea000383ffff */
.L_x_15:
        /* <DEDUP_REMOVED lines=9> */
.L_x_17:
        /* <DEDUP_REMOVED lines=14> */
.L_x_22:


//--------------------- .nv.shared._Z26reduce_with_bank_conflictsPfS_i --------------------------
	.section	.nv.shared._Z26reduce_with_bank_conflictsPfS_i,"aw",@nobits
	.sectionflags	@""
	.align	4
.nv.shared._Z26reduce_with_bank_conflictsPfS_i:
	.zero		2048


//--------------------- .nv.shared.reserved.0     --------------------------
	.section	.nv.shared.reserved.0,"aw",@nobits
	.weak		__nv_reservedSMEM_offset_0_alias
	.size		__nv_reservedSMEM_offset_0_alias, 0, 64
	.other		__nv_reservedSMEM_offset_0_alias,@"STO_CUDA_RESERVED_SHARED STV_DEFAULT"
__nv_reservedSMEM_offset_0_alias:
	.zero		0
	.zero		64


//--------------------- .nv.shared._Z10reduce_minPfS_i --------------------------
	.section	.nv.shared._Z10reduce_minPfS_i,"aw",@nobits
	.sectionflags	@""
	.align	4
.nv.shared._Z10reduce_minPfS_i:
	.zero		2048


//--------------------- .nv.shared._Z10reduce_maxPfS_i --------------------------
	.section	.nv.shared._Z10reduce_maxPfS_i,"aw",@nobits
	.sectionflags	@""
	.align	4
.nv.shared._Z10reduce_maxPfS_i:
	.zero		2048


//--------------------- .nv.shared._Z20reduce_optimized_sumPfS_i --------------------------
	.section	.nv.shared._Z20reduce_optimized_sumPfS_i,"aw",@nobits
	.sectionflags	@""
	.align	4
.nv.shared._Z20reduce_optimized_sumPfS_i:
	.zero		2048


//--------------------- .nv.shared._Z16reduce_block_sumPfS_i --------------------------
	.section	.nv.shared._Z16reduce_block_sumPfS_i,"aw",@nobits
	.sectionflags	@""
	.align	4
.nv.shared._Z16reduce_block_sumPfS_i:
	.zero		2048


//--------------------- .nv.constant0._Z26reduce_with_bank_conflictsPfS_i --------------------------
	.section	.nv.constant0._Z26reduce_with_bank_conflictsPfS_i,"a",@progbits
	.sectionflags	@""
	.align	4
.nv.constant0._Z26reduce_with_bank_conflictsPfS_i:
	.zero		916


//--------------------- .nv.constant0._Z10reduce_minPfS_i --------------------------
	.section	.nv.constant0._Z10reduce_minPfS_i,"a",@progbits
	.sectionflags	@""
	.align	4
.nv.constant0._Z10reduce_minPfS_i:
	.zero		916


//--------------------- .nv.constant0._Z10reduce_maxPfS_i --------------------------
	.section	.nv.constant0._Z10reduce_maxPfS_i,"a",@progbits
	.sectionflags	@""
	.align	4
.nv.constant0._Z10reduce_maxPfS_i:
	.zero		916


//--------------------- .nv.constant0._Z20reduce_optimized_sumPfS_i --------------------------
	.section	.nv.constant0._Z20reduce_optimized_sumPfS_i,"a",@progbits
	.sectionflags	@""
	.align	4
.nv.constant0._Z20reduce_optimized_sumPfS_i:
	.zero		916


//--------------------- .nv.constant0._Z16reduce_block_sumPfS_i --------------------------
	.section	.nv.constant0._Z16reduce_block_sumPfS_i,"a",@progbits
	.sectionflags	@""
	.align	4
.nv.constant0._Z16reduce_block_sumPfS_i:
	.zero		916


//--------------------- SYMBOLS --------------------------

	.type		.nv.reservedSmem.offset0,@object
	.size		.nv.reservedSmem.offset0,0x4
	.type		.nv.reservedSmem.cap,@object
	.size		.nv.reservedSmem.cap,0x4
